//
// Generated by NVIDIA NVVM Compiler
//
// Compiler Build ID: CL-36424714
// Cuda compilation tools, release 13.0, V13.0.88
// Based on NVVM 20.0.0
//

.version 9.0
.target sm_100
.address_size 64

	// .globl	_ZN3cub18CUB_300001_SM_10006detail11EmptyKernelIvEEvv
.global .align 1 .b8 _ZN41_INTERNAL_d8f7e4d1_4_k_cu_89f5efdc_1729054cuda3std3__45__cpo5beginE[1];
.global .align 1 .b8 _ZN41_INTERNAL_d8f7e4d1_4_k_cu_89f5efdc_1729054cuda3std3__45__cpo3endE[1];
.global .align 1 .b8 _ZN41_INTERNAL_d8f7e4d1_4_k_cu_89f5efdc_1729054cuda3std3__45__cpo6cbeginE[1];
.global .align 1 .b8 _ZN41_INTERNAL_d8f7e4d1_4_k_cu_89f5efdc_1729054cuda3std3__45__cpo4cendE[1];
.global .align 1 .b8 _ZN41_INTERNAL_d8f7e4d1_4_k_cu_89f5efdc_1729054cuda3std3__45__cpo6rbeginE[1];
.global .align 1 .b8 _ZN41_INTERNAL_d8f7e4d1_4_k_cu_89f5efdc_1729054cuda3std3__45__cpo4rendE[1];
.global .align 1 .b8 _ZN41_INTERNAL_d8f7e4d1_4_k_cu_89f5efdc_1729054cuda3std3__45__cpo7crbeginE[1];
.global .align 1 .b8 _ZN41_INTERNAL_d8f7e4d1_4_k_cu_89f5efdc_1729054cuda3std3__45__cpo5crendE[1];
.global .align 1 .b8 _ZN41_INTERNAL_d8f7e4d1_4_k_cu_89f5efdc_1729054cuda3std3__443_GLOBAL__N__d8f7e4d1_4_k_cu_89f5efdc_1729056ignoreE[1];
.global .align 1 .b8 _ZN41_INTERNAL_d8f7e4d1_4_k_cu_89f5efdc_1729054cuda3std3__419piecewise_constructE[1];
.global .align 1 .b8 _ZN41_INTERNAL_d8f7e4d1_4_k_cu_89f5efdc_1729054cuda3std3__48in_placeE[1];
.global .align 1 .b8 _ZN41_INTERNAL_d8f7e4d1_4_k_cu_89f5efdc_1729054cuda3std3__420unreachable_sentinelE[1];
.global .align 1 .b8 _ZN41_INTERNAL_d8f7e4d1_4_k_cu_89f5efdc_1729054cuda3std3__47nulloptE[1];
.global .align 1 .b8 _ZN41_INTERNAL_d8f7e4d1_4_k_cu_89f5efdc_1729054cuda3std3__48unexpectE[1];
.global .align 1 .b8 _ZN41_INTERNAL_d8f7e4d1_4_k_cu_89f5efdc_1729054cuda3std6ranges3__45__cpo4swapE[1];
.global .align 1 .b8 _ZN41_INTERNAL_d8f7e4d1_4_k_cu_89f5efdc_1729054cuda3std6ranges3__45__cpo9iter_moveE[1];
.global .align 1 .b8 _ZN41_INTERNAL_d8f7e4d1_4_k_cu_89f5efdc_1729054cuda3std6ranges3__45__cpo5beginE[1];
.global .align 1 .b8 _ZN41_INTERNAL_d8f7e4d1_4_k_cu_89f5efdc_1729054cuda3std6ranges3__45__cpo3endE[1];
.global .align 1 .b8 _ZN41_INTERNAL_d8f7e4d1_4_k_cu_89f5efdc_1729054cuda3std6ranges3__45__cpo6cbeginE[1];
.global .align 1 .b8 _ZN41_INTERNAL_d8f7e4d1_4_k_cu_89f5efdc_1729054cuda3std6ranges3__45__cpo4cendE[1];
.global .align 1 .b8 _ZN41_INTERNAL_d8f7e4d1_4_k_cu_89f5efdc_1729054cuda3std6ranges3__45__cpo7advanceE[1];
.global .align 1 .b8 _ZN41_INTERNAL_d8f7e4d1_4_k_cu_89f5efdc_1729054cuda3std6ranges3__45__cpo9iter_swapE[1];
.global .align 1 .b8 _ZN41_INTERNAL_d8f7e4d1_4_k_cu_89f5efdc_1729054cuda3std6ranges3__45__cpo4nextE[1];
.global .align 1 .b8 _ZN41_INTERNAL_d8f7e4d1_4_k_cu_89f5efdc_1729054cuda3std6ranges3__45__cpo4prevE[1];
.global .align 1 .b8 _ZN41_INTERNAL_d8f7e4d1_4_k_cu_89f5efdc_1729054cuda3std6ranges3__45__cpo4dataE[1];
.global .align 1 .b8 _ZN41_INTERNAL_d8f7e4d1_4_k_cu_89f5efdc_1729054cuda3std6ranges3__45__cpo5cdataE[1];
.global .align 1 .b8 _ZN41_INTERNAL_d8f7e4d1_4_k_cu_89f5efdc_1729054cuda3std6ranges3__45__cpo4sizeE[1];
.global .align 1 .b8 _ZN41_INTERNAL_d8f7e4d1_4_k_cu_89f5efdc_1729054cuda3std6ranges3__45__cpo5ssizeE[1];
.global .align 1 .b8 _ZN41_INTERNAL_d8f7e4d1_4_k_cu_89f5efdc_1729054cuda3std6ranges3__45__cpo8distanceE[1];
.global .align 1 .b8 _ZN41_INTERNAL_d8f7e4d1_4_k_cu_89f5efdc_1729056thrust24THRUST_300001_SM_1000_NS8cuda_cub3parE[1];
.global .align 1 .b8 _ZN41_INTERNAL_d8f7e4d1_4_k_cu_89f5efdc_1729056thrust24THRUST_300001_SM_1000_NS8cuda_cub10par_nosyncE[1];
.global .align 1 .b8 _ZN41_INTERNAL_d8f7e4d1_4_k_cu_89f5efdc_1729056thrust24THRUST_300001_SM_1000_NS6system6detail10sequential3seqE[1];
.global .align 1 .b8 _ZN41_INTERNAL_d8f7e4d1_4_k_cu_89f5efdc_1729056thrust24THRUST_300001_SM_1000_NS6system3cpp3parE[1];
.global .align 1 .b8 _ZN41_INTERNAL_d8f7e4d1_4_k_cu_89f5efdc_1729056thrust24THRUST_300001_SM_1000_NS12placeholders2_1E[1];
.global .align 1 .b8 _ZN41_INTERNAL_d8f7e4d1_4_k_cu_89f5efdc_1729056thrust24THRUST_300001_SM_1000_NS12placeholders2_2E[1];
.global .align 1 .b8 _ZN41_INTERNAL_d8f7e4d1_4_k_cu_89f5efdc_1729056thrust24THRUST_300001_SM_1000_NS12placeholders2_3E[1];
.global .align 1 .b8 _ZN41_INTERNAL_d8f7e4d1_4_k_cu_89f5efdc_1729056thrust24THRUST_300001_SM_1000_NS12placeholders2_4E[1];
.global .align 1 .b8 _ZN41_INTERNAL_d8f7e4d1_4_k_cu_89f5efdc_1729056thrust24THRUST_300001_SM_1000_NS12placeholders2_5E[1];
.global .align 1 .b8 _ZN41_INTERNAL_d8f7e4d1_4_k_cu_89f5efdc_1729056thrust24THRUST_300001_SM_1000_NS12placeholders2_6E[1];
.global .align 1 .b8 _ZN41_INTERNAL_d8f7e4d1_4_k_cu_89f5efdc_1729056thrust24THRUST_300001_SM_1000_NS12placeholders2_7E[1];
.global .align 1 .b8 _ZN41_INTERNAL_d8f7e4d1_4_k_cu_89f5efdc_1729056thrust24THRUST_300001_SM_1000_NS12placeholders2_8E[1];
.global .align 1 .b8 _ZN41_INTERNAL_d8f7e4d1_4_k_cu_89f5efdc_1729056thrust24THRUST_300001_SM_1000_NS12placeholders2_9E[1];
.global .align 1 .b8 _ZN41_INTERNAL_d8f7e4d1_4_k_cu_89f5efdc_1729056thrust24THRUST_300001_SM_1000_NS12placeholders3_10E[1];
.global .align 1 .b8 _ZN41_INTERNAL_d8f7e4d1_4_k_cu_89f5efdc_1729056thrust24THRUST_300001_SM_1000_NS3seqE[1];
.global .align 1 .b8 _ZN41_INTERNAL_d8f7e4d1_4_k_cu_89f5efdc_1729056thrust24THRUST_300001_SM_1000_NS6deviceE[1];

.visible .entry _ZN3cub18CUB_300001_SM_10006detail11EmptyKernelIvEEvv()
{


	ret;

}


// ===== COMPILED SASS (sm_100) =====

	.target	sm_100

	.elftype	@"ET_EXEC"


//--------------------- .note.nv.tkinfo           --------------------------
	.section	.note.nv.tkinfo,"",@"SHT_NOTE"
	.sectionflags	@"SHF_NOTE_NV_TKINFO"
	.tkinfo
        /*0018*/ 	.word	0x00000002
        /*0030*/ 	.string	""
        /*0030*/ 	.string	"ptxas"
        /*0030*/ 	.string	"Cuda compilation tools, release 13.0, V13.0.88"
        /*0030*/ 	.string	"Build cuda_13.0.r13.0/compiler.36424714_0"
        /*0030*/ 	.string	"-arch sm_100 -m 64 "



//--------------------- .note.nv.cuinfo           --------------------------
	.section	.note.nv.cuinfo,"",@"SHT_NOTE"
	.sectionflags	@"SHF_NOTE_NV_CUINFO"
        /*0018*/ 	.short	0x0002
        /*001a*/ 	.short	0x0064
        /*001c*/ 	.short	0x0082
	.zero		2


//--------------------- .nv.info                  --------------------------
	.section	.nv.info,"",@"SHT_CUDA_INFO"
	.align	4


	//----- nvinfo : EIATTR_REGCOUNT
	.align		4
        /*0000*/ 	.byte	0x04, 0x2f
        /*0002*/ 	.short	(.L_46 - .L_45)
	.align		4
.L_45:
        /*0004*/ 	.word	index@(_ZN3cub18CUB_300001_SM_10006detail11EmptyKernelIvEEvv)
        /*0008*/ 	.word	0x00000004


	//----- nvinfo : EIATTR_FRAME_SIZE
	.align		4
.L_46:
        /*000c*/ 	.byte	0x04, 0x11
        /*000e*/ 	.short	(.L_48 - .L_47)
	.align		4
.L_47:
        /*0010*/ 	.word	index@(_ZN3cub18CUB_300001_SM_10006detail11EmptyKernelIvEEvv)
        /*0014*/ 	.word	0x00000000


	//----- nvinfo : EIATTR_MIN_STACK_SIZE
	.align		4
.L_48:
        /*0018*/ 	.byte	0x04, 0x12
        /*001a*/ 	.short	(.L_50 - .L_49)
	.align		4
.L_49:
        /*001c*/ 	.word	index@(_ZN3cub18CUB_300001_SM_10006detail11EmptyKernelIvEEvv)
        /*0020*/ 	.word	0x00000000
.L_50:


//--------------------- .nv.compat                --------------------------
	.section	.nv.compat,"",@"SHT_CUDA_COMPAT_INFO"
	.align	4
        /*0000*/ 	.byte	0x02, 0x09, 0x00, 0x00, 0x02, 0x02, 0x01, 0x00, 0x02, 0x05, 0x05, 0x00, 0x03, 0x07, 0x01, 0x01
        /*0010*/ 	.byte	0x02, 0x03, 0x00, 0x00, 0x02, 0x06, 0x01, 0x00, 0x04, 0x0b, 0x08, 0x00, 0x09, 0x00, 0x00, 0x00
        /*0020*/ 	.byte	0x00, 0x00, 0x00, 0x00


//--------------------- .nv.info._ZN3cub18CUB_300001_SM_10006detail11EmptyKernelIvEEvv --------------------------
	.section	.nv.info._ZN3cub18CUB_300001_SM_10006detail11EmptyKernelIvEEvv,"",@"SHT_CUDA_INFO"
	.sectionflags	@""
	.align	4


	//----- nvinfo : EIATTR_CUDA_API_VERSION
	.align		4
        /*0000*/ 	.byte	0x04, 0x37
        /*0002*/ 	.short	(.L_52 - .L_51)
.L_51:
        /*0004*/ 	.word	0x00000082


	//----- nvinfo : EIATTR_SPARSE_MMA_MASK
	.align		4
.L_52:
        /*0008*/ 	.byte	0x03, 0x50
        /*000a*/ 	.short	0x0000


	//----- nvinfo : EIATTR_MAXREG_COUNT
	.align		4
        /*000c*/ 	.byte	0x03, 0x1b
        /*000e*/ 	.short	0x00ff


	//----- nvinfo : EIATTR_MERCURY_ISA_VERSION
	.align		4
        /*0010*/ 	.byte	0x03, 0x5f
        /*0012*/ 	.short	0x0101


	//----- nvinfo : EIATTR_VRC_CTA_INIT_COUNT
	.align		4
        /*0014*/ 	.byte	0x02, 0x4a
	.zero		1
	.zero		1


	//----- nvinfo : EIATTR_EXIT_INSTR_OFFSETS
	.align		4
        /*0018*/ 	.byte	0x04, 0x1c
        /*001a*/ 	.short	(.L_54 - .L_53)


	//   ....[0]....
.L_53:
        /*001c*/ 	.word	0x00000010


	//----- nvinfo : EIATTR_SW_WAR
	.align		4
.L_54:
        /*0020*/ 	.byte	0x04, 0x36
        /*0022*/ 	.short	(.L_56 - .L_55)
.L_55:
        /*0024*/ 	.word	0x00000008
.L_56:


//--------------------- .nv.callgraph             --------------------------
	.section	.nv.callgraph,"",@"SHT_CUDA_CALLGRAPH"
	.align	4
	.sectionentsize	8
	.align		4
        /*0000*/ 	.word	0x00000000
	.align		4
        /*0004*/ 	.word	0xffffffff
	.align		4
        /*0008*/ 	.word	0x00000000
	.align		4
        /*000c*/ 	.word	0xfffffffe
	.align		4
        /*0010*/ 	.word	0x00000000
	.align		4
        /*0014*/ 	.word	0xfffffffd
	.align		4
        /*0018*/ 	.word	0x00000000
	.align		4
        /*001c*/ 	.word	0xfffffffc


//--------------------- .nv.constant4             --------------------------
	.section	.nv.constant4,"a",@progbits
	.align	8
	.align		8
.nv.constant4:
        /*0000*/ 	.dword	_ZN41_INTERNAL_d8f7e4d1_4_k_cu_89f5efdc_1732454cuda3std3__45__cpo5beginE
	.align		8
        /*0008*/ 	.dword	_ZN41_INTERNAL_d8f7e4d1_4_k_cu_89f5efdc_1732454cuda3std3__45__cpo3endE
	.align		8
        /*0010*/ 	.dword	_ZN41_INTERNAL_d8f7e4d1_4_k_cu_89f5efdc_1732454cuda3std3__45__cpo6cbeginE
	.align		8
        /*0018*/ 	.dword	_ZN41_INTERNAL_d8f7e4d1_4_k_cu_89f5efdc_1732454cuda3std3__45__cpo4cendE
	.align		8
        /*0020*/ 	.dword	_ZN41_INTERNAL_d8f7e4d1_4_k_cu_89f5efdc_1732454cuda3std3__45__cpo6rbeginE
	.align		8
        /*0028*/ 	.dword	_ZN41_INTERNAL_d8f7e4d1_4_k_cu_89f5efdc_1732454cuda3std3__45__cpo4rendE
	.align		8
        /*0030*/ 	.dword	_ZN41_INTERNAL_d8f7e4d1_4_k_cu_89f5efdc_1732454cuda3std3__45__cpo7crbeginE
	.align		8
        /*0038*/ 	.dword	_ZN41_INTERNAL_d8f7e4d1_4_k_cu_89f5efdc_1732454cuda3std3__45__cpo5crendE
	.align		8
        /*0040*/ 	.dword	_ZN41_INTERNAL_d8f7e4d1_4_k_cu_89f5efdc_1732454cuda3std3__443_GLOBAL__N__d8f7e4d1_4_k_cu_89f5efdc_1732456ignoreE
	.align		8
        /*0048*/ 	.dword	_ZN41_INTERNAL_d8f7e4d1_4_k_cu_89f5efdc_1732454cuda3std3__419piecewise_constructE
	.align		8
        /*0050*/ 	.dword	_ZN41_INTERNAL_d8f7e4d1_4_k_cu_89f5efdc_1732454cuda3std3__48in_placeE
	.align		8
        /*0058*/ 	.dword	_ZN41_INTERNAL_d8f7e4d1_4_k_cu_89f5efdc_1732454cuda3std3__420unreachable_sentinelE
	.align		8
        /*0060*/ 	.dword	_ZN41_INTERNAL_d8f7e4d1_4_k_cu_89f5efdc_1732454cuda3std3__47nulloptE
	.align		8
        /*0068*/ 	.dword	_ZN41_INTERNAL_d8f7e4d1_4_k_cu_89f5efdc_1732454cuda3std3__48unexpectE
	.align		8
        /*0070*/ 	.dword	_ZN41_INTERNAL_d8f7e4d1_4_k_cu_89f5efdc_1732454cuda3std6ranges3__45__cpo4swapE
	.align		8
        /*0078*/ 	.dword	_ZN41_INTERNAL_d8f7e4d1_4_k_cu_89f5efdc_1732454cuda3std6ranges3__45__cpo9iter_moveE
	.align		8
        /*0080*/ 	.dword	_ZN41_INTERNAL_d8f7e4d1_4_k_cu_89f5efdc_1732454cuda3std6ranges3__45__cpo5beginE
	.align		8
        /*0088*/ 	.dword	_ZN41_INTERNAL_d8f7e4d1_4_k_cu_89f5efdc_1732454cuda3std6ranges3__45__cpo3endE
	.align		8
        /*0090*/ 	.dword	_ZN41_INTERNAL_d8f7e4d1_4_k_cu_89f5efdc_1732454cuda3std6ranges3__45__cpo6cbeginE
	.align		8
        /*0098*/ 	.dword	_ZN41_INTERNAL_d8f7e4d1_4_k_cu_89f5efdc_1732454cuda3std6ranges3__45__cpo4cendE
	.align		8
        /*00a0*/ 	.dword	_ZN41_INTERNAL_d8f7e4d1_4_k_cu_89f5efdc_1732454cuda3std6ranges3__45__cpo7advanceE
	.align		8
        /*00a8*/ 	.dword	_ZN41_INTERNAL_d8f7e4d1_4_k_cu_89f5efdc_1732454cuda3std6ranges3__45__cpo9iter_swapE
	.align		8
        /*00b0*/ 	.dword	_ZN41_INTERNAL_d8f7e4d1_4_k_cu_89f5efdc_1732454cuda3std6ranges3__45__cpo4nextE
	.align		8
        /*00b8*/ 	.dword	_ZN41_INTERNAL_d8f7e4d1_4_k_cu_89f5efdc_1732454cuda3std6ranges3__45__cpo4prevE
	.align		8
        /*00c0*/ 	.dword	_ZN41_INTERNAL_d8f7e4d1_4_k_cu_89f5efdc_1732454cuda3std6ranges3__45__cpo4dataE
	.align		8
        /*00c8*/ 	.dword	_ZN41_INTERNAL_d8f7e4d1_4_k_cu_89f5efdc_1732454cuda3std6ranges3__45__cpo5cdataE
	.align		8
        /*00d0*/ 	.dword	_ZN41_INTERNAL_d8f7e4d1_4_k_cu_89f5efdc_1732454cuda3std6ranges3__45__cpo4sizeE
	.align		8
        /*00d8*/ 	.dword	_ZN41_INTERNAL_d8f7e4d1_4_k_cu_89f5efdc_1732454cuda3std6ranges3__45__cpo5ssizeE
	.align		8
        /*00e0*/ 	.dword	_ZN41_INTERNAL_d8f7e4d1_4_k_cu_89f5efdc_1732454cuda3std6ranges3__45__cpo8distanceE
	.align		8
        /*00e8*/ 	.dword	_ZN41_INTERNAL_d8f7e4d1_4_k_cu_89f5efdc_1732456thrust24THRUST_300001_SM_1000_NS8cuda_cub3parE
	.align		8
        /*00f0*/ 	.dword	_ZN41_INTERNAL_d8f7e4d1_4_k_cu_89f5efdc_1732456thrust24THRUST_300001_SM_1000_NS8cuda_cub10par_nosyncE
	.align		8
        /*00f8*/ 	.dword	_ZN41_INTERNAL_d8f7e4d1_4_k_cu_89f5efdc_1732456thrust24THRUST_300001_SM_1000_NS6system6detail10sequential3seqE
	.align		8
        /*0100*/ 	.dword	_ZN41_INTERNAL_d8f7e4d1_4_k_cu_89f5efdc_1732456thrust24THRUST_300001_SM_1000_NS6system3cpp3parE
	.align		8
        /*0108*/ 	.dword	_ZN41_INTERNAL_d8f7e4d1_4_k_cu_89f5efdc_1732456thrust24THRUST_300001_SM_1000_NS12placeholders2_1E
	.align		8
        /*0110*/ 	.dword	_ZN41_INTERNAL_d8f7e4d1_4_k_cu_89f5efdc_1732456thrust24THRUST_300001_SM_1000_NS12placeholders2_2E
	.align		8
        /*0118*/ 	.dword	_ZN41_INTERNAL_d8f7e4d1_4_k_cu_89f5efdc_1732456thrust24THRUST_300001_SM_1000_NS12placeholders2_3E
	.align		8
        /*0120*/ 	.dword	_ZN41_INTERNAL_d8f7e4d1_4_k_cu_89f5efdc_1732456thrust24THRUST_300001_SM_1000_NS12placeholders2_4E
	.align		8
        /*0128*/ 	.dword	_ZN41_INTERNAL_d8f7e4d1_4_k_cu_89f5efdc_1732456thrust24THRUST_300001_SM_1000_NS12placeholders2_5E
	.align		8
        /*0130*/ 	.dword	_ZN41_INTERNAL_d8f7e4d1_4_k_cu_89f5efdc_1732456thrust24THRUST_300001_SM_1000_NS12placeholders2_6E
	.align		8
        /*0138*/ 	.dword	_ZN41_INTERNAL_d8f7e4d1_4_k_cu_89f5efdc_1732456thrust24THRUST_300001_SM_1000_NS12placeholders2_7E
	.align		8
        /*0140*/ 	.dword	_ZN41_INTERNAL_d8f7e4d1_4_k_cu_89f5efdc_1732456thrust24THRUST_300001_SM_1000_NS12placeholders2_8E
	.align		8
        /*0148*/ 	.dword	_ZN41_INTERNAL_d8f7e4d1_4_k_cu_89f5efdc_1732456thrust24THRUST_300001_SM_1000_NS12placeholders2_9E
	.align		8
        /*0150*/ 	.dword	_ZN41_INTERNAL_d8f7e4d1_4_k_cu_89f5efdc_1732456thrust24THRUST_300001_SM_1000_NS12placeholders3_10E
	.align		8
        /*0158*/ 	.dword	_ZN41_INTERNAL_d8f7e4d1_4_k_cu_89f5efdc_1732456thrust24THRUST_300001_SM_1000_NS3seqE
	.align		8
        /*0160*/ 	.dword	_ZN41_INTERNAL_d8f7e4d1_4_k_cu_89f5efdc_1732456thrust24THRUST_300001_SM_1000_NS6deviceE


//--------------------- .text._ZN3cub18CUB_300001_SM_10006detail11EmptyKernelIvEEvv --------------------------
	.section	.text._ZN3cub18CUB_300001_SM_10006detail11EmptyKernelIvEEvv,"ax",@progbits
	.align	128
        .global         _ZN3cub18CUB_300001_SM_10006detail11EmptyKernelIvEEvv
        .type           _ZN3cub18CUB_300001_SM_10006detail11EmptyKernelIvEEvv,@function
        .size           _ZN3cub18CUB_300001_SM_10006detail11EmptyKernelIvEEvv,(.L_x_1 - _ZN3cub18CUB_300001_SM_10006detail11EmptyKernelIvEEvv)
        .other          _ZN3cub18CUB_300001_SM_10006detail11EmptyKernelIvEEvv,@"STO_CUDA_ENTRY STV_DEFAULT"
_ZN3cub18CUB_300001_SM_10006detail11EmptyKernelIvEEvv:
.text._ZN3cub18CUB_300001_SM_10006detail11EmptyKernelIvEEvv:
[----:B------:R-:W-:Y:S01]  /*0000*/  LDC R1, c[0x0][0x37c] ;  /* 0x0000df00ff017b82 */ /* 0x000fe20000000800 */
[----:B------:R-:W-:Y:S05]  /*0010*/  EXIT ;  /* 0x000000000000794d */ /* 0x000fea0003800000 */
.L_x_0:
[----:B------:R-:W-:-:S00]  /*0020*/  BRA `(.L_x_0) ;  /* 0xfffffffc00fc7947 */ /* 0x000fc0000383ffff */
[----:B------:R-:W-:-:S00]  /*0030*/  NOP ;  /* 0x0000000000007918 */ /* 0x000fc00000000000 */
        /* <DEDUP_REMOVED lines=12> */
.L_x_1:


//--------------------- .nv.shared.reserved.0     --------------------------
	.section	.nv.shared.reserved.0,"aw",@nobits
	.weak		__nv_reservedSMEM_offset_0_alias
	.size		__nv_reservedSMEM_offset_0_alias, 0, 64
	.other		__nv_reservedSMEM_offset_0_alias,@"STO_CUDA_RESERVED_SHARED STV_DEFAULT"
__nv_reservedSMEM_offset_0_alias:
	.zero		0
	.zero		64


//--------------------- .nv.global                --------------------------
	.section	.nv.global,"aw",@nobits
.nv.global:
	.type		_ZN41_INTERNAL_d8f7e4d1_4_k_cu_89f5efdc_1732456thrust24THRUST_300001_SM_1000_NS12placeholders2_8E,@object
	.size		_ZN41_INTERNAL_d8f7e4d1_4_k_cu_89f5efdc_1732456thrust24THRUST_300001_SM_1000_NS12placeholders2_8E,(_ZN41_INTERNAL_d8f7e4d1_4_k_cu_89f5efdc_1732454cuda3std3__443_GLOBAL__N__d8f7e4d1_4_k_cu_89f5efdc_1732456ignoreE - _ZN41_INTERNAL_d8f7e4d1_4_k_cu_89f5efdc_1732456thrust24THRUST_300001_SM_1000_NS12placeholders2_8E)
_ZN41_INTERNAL_d8f7e4d1_4_k_cu_89f5efdc_1732456thrust24THRUST_300001_SM_1000_NS12placeholders2_8E:
	.zero		1
	.type		_ZN41_INTERNAL_d8f7e4d1_4_k_cu_89f5efdc_1732454cuda3std3__443_GLOBAL__N__d8f7e4d1_4_k_cu_89f5efdc_1732456ignoreE,@object
	.size		_ZN41_INTERNAL_d8f7e4d1_4_k_cu_89f5efdc_1732454cuda3std3__443_GLOBAL__N__d8f7e4d1_4_k_cu_89f5efdc_1732456ignoreE,(_ZN41_INTERNAL_d8f7e4d1_4_k_cu_89f5efdc_1732454cuda3std6ranges3__45__cpo4dataE - _ZN41_INTERNAL_d8f7e4d1_4_k_cu_89f5efdc_1732454cuda3std3__443_GLOBAL__N__d8f7e4d1_4_k_cu_89f5efdc_1732456ignoreE)
_ZN41_INTERNAL_d8f7e4d1_4_k_cu_89f5efdc_1732454cuda3std3__443_GLOBAL__N__d8f7e4d1_4_k_cu_89f5efdc_1732456ignoreE:
	.zero		1
	.type		_ZN41_INTERNAL_d8f7e4d1_4_k_cu_89f5efdc_1732454cuda3std6ranges3__45__cpo4dataE,@object
	.size		_ZN41_INTERNAL_d8f7e4d1_4_k_cu_89f5efdc_1732454cuda3std6ranges3__45__cpo4dataE,(_ZN41_INTERNAL_d8f7e4d1_4_k_cu_89f5efdc_1732456thrust24THRUST_300001_SM_1000_NS6system3cpp3parE - _ZN41_INTERNAL_d8f7e4d1_4_k_cu_89f5efdc_1732454cuda3std6ranges3__45__cpo4dataE)
_ZN41_INTERNAL_d8f7e4d1_4_k_cu_89f5efdc_1732454cuda3std6ranges3__45__cpo4dataE:
	.zero		1
	.type		_ZN41_INTERNAL_d8f7e4d1_4_k_cu_89f5efdc_1732456thrust24THRUST_300001_SM_1000_NS6system3cpp3parE,@object
	.size		_ZN41_INTERNAL_d8f7e4d1_4_k_cu_89f5efdc_1732456thrust24THRUST_300001_SM_1000_NS6system3cpp3parE,(_ZN41_INTERNAL_d8f7e4d1_4_k_cu_89f5efdc_1732454cuda3std3__45__cpo5beginE - _ZN41_INTERNAL_d8f7e4d1_4_k_cu_89f5efdc_1732456thrust24THRUST_300001_SM_1000_NS6system3cpp3parE)
_ZN41_INTERNAL_d8f7e4d1_4_k_cu_89f5efdc_1732456thrust24THRUST_300001_SM_1000_NS6system3cpp3parE:
	.zero		1
	.type		_ZN41_INTERNAL_d8f7e4d1_4_k_cu_89f5efdc_1732454cuda3std3__45__cpo5beginE,@object
	.size		_ZN41_INTERNAL_d8f7e4d1_4_k_cu_89f5efdc_1732454cuda3std3__45__cpo5beginE,(_ZN41_INTERNAL_d8f7e4d1_4_k_cu_89f5efdc_1732454cuda3std6ranges3__45__cpo5beginE - _ZN41_INTERNAL_d8f7e4d1_4_k_cu_89f5efdc_1732454cuda3std3__45__cpo5beginE)
_ZN41_INTERNAL_d8f7e4d1_4_k_cu_89f5efdc_1732454cuda3std3__45__cpo5beginE:
	.zero		1
	.type		_ZN41_INTERNAL_d8f7e4d1_4_k_cu_89f5efdc_1732454cuda3std6ranges3__45__cpo5beginE,@object
	.size		_ZN41_INTERNAL_d8f7e4d1_4_k_cu_89f5efdc_1732454cuda3std6ranges3__45__cpo5beginE,(_ZN41_INTERNAL_d8f7e4d1_4_k_cu_89f5efdc_1732456thrust24THRUST_300001_SM_1000_NS6deviceE - _ZN41_INTERNAL_d8f7e4d1_4_k_cu_89f5efdc_1732454cuda3std6ranges3__45__cpo5beginE)
_ZN41_INTERNAL_d8f7e4d1_4_k_cu_89f5efdc_1732454cuda3std6ranges3__45__cpo5beginE:
	.zero		1
	.type		_ZN41_INTERNAL_d8f7e4d1_4_k_cu_89f5efdc_1732456thrust24THRUST_300001_SM_1000_NS6deviceE,@object
	.size		_ZN41_INTERNAL_d8f7e4d1_4_k_cu_89f5efdc_1732456thrust24THRUST_300001_SM_1000_NS6deviceE,(_ZN41_INTERNAL_d8f7e4d1_4_k_cu_89f5efdc_1732454cuda3std3__47nulloptE - _ZN41_INTERNAL_d8f7e4d1_4_k_cu_89f5efdc_1732456thrust24THRUST_300001_SM_1000_NS6deviceE)
_ZN41_INTERNAL_d8f7e4d1_4_k_cu_89f5efdc_1732456thrust24THRUST_300001_SM_1000_NS6deviceE:
	.zero		1
	.type		_ZN41_INTERNAL_d8f7e4d1_4_k_cu_89f5efdc_1732454cuda3std3__47nulloptE,@object
	.size		_ZN41_INTERNAL_d8f7e4d1_4_k_cu_89f5efdc_1732454cuda3std3__47nulloptE,(_ZN41_INTERNAL_d8f7e4d1_4_k_cu_89f5efdc_1732454cuda3std6ranges3__45__cpo8distanceE - _ZN41_INTERNAL_d8f7e4d1_4_k_cu_89f5efdc_1732454cuda3std3__47nulloptE)
_ZN41_INTERNAL_d8f7e4d1_4_k_cu_89f5efdc_1732454cuda3std3__47nulloptE:
	.zero		1
	.type		_ZN41_INTERNAL_d8f7e4d1_4_k_cu_89f5efdc_1732454cuda3std6ranges3__45__cpo8distanceE,@object
	.size		_ZN41_INTERNAL_d8f7e4d1_4_k_cu_89f5efdc_1732454cuda3std6ranges3__45__cpo8distanceE,(_ZN41_INTERNAL_d8f7e4d1_4_k_cu_89f5efdc_1732456thrust24THRUST_300001_SM_1000_NS12placeholders2_4E - _ZN41_INTERNAL_d8f7e4d1_4_k_cu_89f5efdc_1732454cuda3std6ranges3__45__cpo8distanceE)
_ZN41_INTERNAL_d8f7e4d1_4_k_cu_89f5efdc_1732454cuda3std6ranges3__45__cpo8distanceE:
	.zero		1
	.type		_ZN41_INTERNAL_d8f7e4d1_4_k_cu_89f5efdc_1732456thrust24THRUST_300001_SM_1000_NS12placeholders2_4E,@object
	.size		_ZN41_INTERNAL_d8f7e4d1_4_k_cu_89f5efdc_1732456thrust24THRUST_300001_SM_1000_NS12placeholders2_4E,(_ZN41_INTERNAL_d8f7e4d1_4_k_cu_89f5efdc_1732454cuda3std3__45__cpo6rbeginE - _ZN41_INTERNAL_d8f7e4d1_4_k_cu_89f5efdc_1732456thrust24THRUST_300001_SM_1000_NS12placeholders2_4E)
_ZN41_INTERNAL_d8f7e4d1_4_k_cu_89f5efdc_1732456thrust24THRUST_300001_SM_1000_NS12placeholders2_4E:
	.zero		1
	.type		_ZN41_INTERNAL_d8f7e4d1_4_k_cu_89f5efdc_1732454cuda3std3__45__cpo6rbeginE,@object
	.size		_ZN41_INTERNAL_d8f7e4d1_4_k_cu_89f5efdc_1732454cuda3std3__45__cpo6rbeginE,(_ZN41_INTERNAL_d8f7e4d1_4_k_cu_89f5efdc_1732454cuda3std6ranges3__45__cpo7advanceE - _ZN41_INTERNAL_d8f7e4d1_4_k_cu_89f5efdc_1732454cuda3std3__45__cpo6rbeginE)
_ZN41_INTERNAL_d8f7e4d1_4_k_cu_89f5efdc_1732454cuda3std3__45__cpo6rbeginE:
	.zero		1
	.type		_ZN41_INTERNAL_d8f7e4d1_4_k_cu_89f5efdc_1732454cuda3std6ranges3__45__cpo7advanceE,@object
	.size		_ZN41_INTERNAL_d8f7e4d1_4_k_cu_89f5efdc_1732454cuda3std6ranges3__45__cpo7advanceE,(_ZN41_INTERNAL_d8f7e4d1_4_k_cu_89f5efdc_1732456thrust24THRUST_300001_SM_1000_NS12placeholders3_10E - _ZN41_INTERNAL_d8f7e4d1_4_k_cu_89f5efdc_1732454cuda3std6ranges3__45__cpo7advanceE)
_ZN41_INTERNAL_d8f7e4d1_4_k_cu_89f5efdc_1732454cuda3std6ranges3__45__cpo7advanceE:
	.zero		1
	.type		_ZN41_INTERNAL_d8f7e4d1_4_k_cu_89f5efdc_1732456thrust24THRUST_300001_SM_1000_NS12placeholders3_10E,@object
	.size		_ZN41_INTERNAL_d8f7e4d1_4_k_cu_89f5efdc_1732456thrust24THRUST_300001_SM_1000_NS12placeholders3_10E,(_ZN41_INTERNAL_d8f7e4d1_4_k_cu_89f5efdc_1732454cuda3std3__48in_placeE - _ZN41_INTERNAL_d8f7e4d1_4_k_cu_89f5efdc_1732456thrust24THRUST_300001_SM_1000_NS12placeholders3_10E)
_ZN41_INTERNAL_d8f7e4d1_4_k_cu_89f5efdc_1732456thrust24THRUST_300001_SM_1000_NS12placeholders3_10E:
	.zero		1
	.type		_ZN41_INTERNAL_d8f7e4d1_4_k_cu_89f5efdc_1732454cuda3std3__48in_placeE,@object
	.size		_ZN41_INTERNAL_d8f7e4d1_4_k_cu_89f5efdc_1732454cuda3std3__48in_placeE,(_ZN41_INTERNAL_d8f7e4d1_4_k_cu_89f5efdc_1732454cuda3std6ranges3__45__cpo4sizeE - _ZN41_INTERNAL_d8f7e4d1_4_k_cu_89f5efdc_1732454cuda3std3__48in_placeE)
_ZN41_INTERNAL_d8f7e4d1_4_k_cu_89f5efdc_1732454cuda3std3__48in_placeE:
	.zero		1
	.type		_ZN41_INTERNAL_d8f7e4d1_4_k_cu_89f5efdc_1732454cuda3std6ranges3__45__cpo4sizeE,@object
	.size		_ZN41_INTERNAL_d8f7e4d1_4_k_cu_89f5efdc_1732454cuda3std6ranges3__45__cpo4sizeE,(_ZN41_INTERNAL_d8f7e4d1_4_k_cu_89f5efdc_1732456thrust24THRUST_300001_SM_1000_NS12placeholders2_2E - _ZN41_INTERNAL_d8f7e4d1_4_k_cu_89f5efdc_1732454cuda3std6ranges3__45__cpo4sizeE)
_ZN41_INTERNAL_d8f7e4d1_4_k_cu_89f5efdc_1732454cuda3std6ranges3__45__cpo4sizeE:
	.zero		1
	.type		_ZN41_INTERNAL_d8f7e4d1_4_k_cu_89f5efdc_1732456thrust24THRUST_300001_SM_1000_NS12placeholders2_2E,@object
	.size		_ZN41_INTERNAL_d8f7e4d1_4_k_cu_89f5efdc_1732456thrust24THRUST_300001_SM_1000_NS12placeholders2_2E,(_ZN41_INTERNAL_d8f7e4d1_4_k_cu_89f5efdc_1732454cuda3std3__45__cpo6cbeginE - _ZN41_INTERNAL_d8f7e4d1_4_k_cu_89f5efdc_1732456thrust24THRUST_300001_SM_1000_NS12placeholders2_2E)
_ZN41_INTERNAL_d8f7e4d1_4_k_cu_89f5efdc_1732456thrust24THRUST_300001_SM_1000_NS12placeholders2_2E:
	.zero		1
	.type		_ZN41_INTERNAL_d8f7e4d1_4_k_cu_89f5efdc_1732454cuda3std3__45__cpo6cbeginE,@object
	.size		_ZN41_INTERNAL_d8f7e4d1_4_k_cu_89f5efdc_1732454cuda3std3__45__cpo6cbeginE,(_ZN41_INTERNAL_d8f7e4d1_4_k_cu_89f5efdc_1732454cuda3std6ranges3__45__cpo6cbeginE - _ZN41_INTERNAL_d8f7e4d1_4_k_cu_89f5efdc_1732454cuda3std3__45__cpo6cbeginE)
_ZN41_INTERNAL_d8f7e4d1_4_k_cu_89f5efdc_1732454cuda3std3__45__cpo6cbeginE:
	.zero		1
	.type		_ZN41_INTERNAL_d8f7e4d1_4_k_cu_89f5efdc_1732454cuda3std6ranges3__45__cpo6cbeginE,@object
	.size		_ZN41_INTERNAL_d8f7e4d1_4_k_cu_89f5efdc_1732454cuda3std6ranges3__45__cpo6cbeginE,(_ZN41_INTERNAL_d8f7e4d1_4_k_cu_89f5efdc_1732456thrust24THRUST_300001_SM_1000_NS12placeholders2_6E - _ZN41_INTERNAL_d8f7e4d1_4_k_cu_89f5efdc_1732454cuda3std6ranges3__45__cpo6cbeginE)
_ZN41_INTERNAL_d8f7e4d1_4_k_cu_89f5efdc_1732454cuda3std6ranges3__45__cpo6cbeginE:
	.zero		1
	.type		_ZN41_INTERNAL_d8f7e4d1_4_k_cu_89f5efdc_1732456thrust24THRUST_300001_SM_1000_NS12placeholders2_6E,@object
	.size		_ZN41_INTERNAL_d8f7e4d1_4_k_cu_89f5efdc_1732456thrust24THRUST_300001_SM_1000_NS12placeholders2_6E,(_ZN41_INTERNAL_d8f7e4d1_4_k_cu_89f5efdc_1732454cuda3std3__45__cpo7crbeginE - _ZN41_INTERNAL_d8f7e4d1_4_k_cu_89f5efdc_1732456thrust24THRUST_300001_SM_1000_NS12placeholders2_6E)
_ZN41_INTERNAL_d8f7e4d1_4_k_cu_89f5efdc_1732456thrust24THRUST_300001_SM_1000_NS12placeholders2_6E:
	.zero		1
	.type		_ZN41_INTERNAL_d8f7e4d1_4_k_cu_89f5efdc_1732454cuda3std3__45__cpo7crbeginE,@object
	.size		_ZN41_INTERNAL_d8f7e4d1_4_k_cu_89f5efdc_1732454cuda3std3__45__cpo7crbeginE,(_ZN41_INTERNAL_d8f7e4d1_4_k_cu_89f5efdc_1732454cuda3std6ranges3__45__cpo4nextE - _ZN41_INTERNAL_d8f7e4d1_4_k_cu_89f5efdc_1732454cuda3std3__45__cpo7crbeginE)
_ZN41_INTERNAL_d8f7e4d1_4_k_cu_89f5efdc_1732454cuda3std3__45__cpo7crbeginE:
	.zero		1
	.type		_ZN41_INTERNAL_d8f7e4d1_4_k_cu_89f5efdc_1732454cuda3std6ranges3__45__cpo4nextE,@object
	.size		_ZN41_INTERNAL_d8f7e4d1_4_k_cu_89f5efdc_1732454cuda3std6ranges3__45__cpo4nextE,(_ZN41_INTERNAL_d8f7e4d1_4_k_cu_89f5efdc_1732454cuda3std6ranges3__45__cpo4swapE - _ZN41_INTERNAL_d8f7e4d1_4_k_cu_89f5efdc_1732454cuda3std6ranges3__45__cpo4nextE)
_ZN41_INTERNAL_d8f7e4d1_4_k_cu_89f5efdc_1732454cuda3std6ranges3__45__cpo4nextE:
	.zero		1
	.type		_ZN41_INTERNAL_d8f7e4d1_4_k_cu_89f5efdc_1732454cuda3std6ranges3__45__cpo4swapE,@object
	.size		_ZN41_INTERNAL_d8f7e4d1_4_k_cu_89f5efdc_1732454cuda3std6ranges3__45__cpo4swapE,(_ZN41_INTERNAL_d8f7e4d1_4_k_cu_89f5efdc_1732456thrust24THRUST_300001_SM_1000_NS8cuda_cub10par_nosyncE - _ZN41_INTERNAL_d8f7e4d1_4_k_cu_89f5efdc_1732454cuda3std6ranges3__45__cpo4swapE)
_ZN41_INTERNAL_d8f7e4d1_4_k_cu_89f5efdc_1732454cuda3std6ranges3__45__cpo4swapE:
	.zero		1
	.type		_ZN41_INTERNAL_d8f7e4d1_4_k_cu_89f5efdc_1732456thrust24THRUST_300001_SM_1000_NS8cuda_cub10par_nosyncE,@object
	.size		_ZN41_INTERNAL_d8f7e4d1_4_k_cu_89f5efdc_1732456thrust24THRUST_300001_SM_1000_NS8cuda_cub10par_nosyncE,(_ZN41_INTERNAL_d8f7e4d1_4_k_cu_89f5efdc_1732456thrust24THRUST_300001_SM_1000_NS3seqE - _ZN41_INTERNAL_d8f7e4d1_4_k_cu_89f5efdc_1732456thrust24THRUST_300001_SM_1000_NS8cuda_cub10par_nosyncE)
_ZN41_INTERNAL_d8f7e4d1_4_k_cu_89f5efdc_1732456thrust24THRUST_300001_SM_1000_NS8cuda_cub10par_nosyncE:
	.zero		1
	.type		_ZN41_INTERNAL_d8f7e4d1_4_k_cu_89f5efdc_1732456thrust24THRUST_300001_SM_1000_NS3seqE,@object
	.size		_ZN41_INTERNAL_d8f7e4d1_4_k_cu_89f5efdc_1732456thrust24THRUST_300001_SM_1000_NS3seqE,(_ZN41_INTERNAL_d8f7e4d1_4_k_cu_89f5efdc_1732454cuda3std3__420unreachable_sentinelE - _ZN41_INTERNAL_d8f7e4d1_4_k_cu_89f5efdc_1732456thrust24THRUST_300001_SM_1000_NS3seqE)
_ZN41_INTERNAL_d8f7e4d1_4_k_cu_89f5efdc_1732456thrust24THRUST_300001_SM_1000_NS3seqE:
	.zero		1
	.type		_ZN41_INTERNAL_d8f7e4d1_4_k_cu_89f5efdc_1732454cuda3std3__420unreachable_sentinelE,@object
	.size		_ZN41_INTERNAL_d8f7e4d1_4_k_cu_89f5efdc_1732454cuda3std3__420unreachable_sentinelE,(_ZN41_INTERNAL_d8f7e4d1_4_k_cu_89f5efdc_1732454cuda3std6ranges3__45__cpo5ssizeE - _ZN41_INTERNAL_d8f7e4d1_4_k_cu_89f5efdc_1732454cuda3std3__420unreachable_sentinelE)
_ZN41_INTERNAL_d8f7e4d1_4_k_cu_89f5efdc_1732454cuda3std3__420unreachable_sentinelE:
	.zero		1
	.type		_ZN41_INTERNAL_d8f7e4d1_4_k_cu_89f5efdc_1732454cuda3std6ranges3__45__cpo5ssizeE,@object
	.size		_ZN41_INTERNAL_d8f7e4d1_4_k_cu_89f5efdc_1732454cuda3std6ranges3__45__cpo5ssizeE,(_ZN41_INTERNAL_d8f7e4d1_4_k_cu_89f5efdc_1732456thrust24THRUST_300001_SM_1000_NS12placeholders2_3E - _ZN41_INTERNAL_d8f7e4d1_4_k_cu_89f5efdc_1732454cuda3std6ranges3__45__cpo5ssizeE)
_ZN41_INTERNAL_d8f7e4d1_4_k_cu_89f5efdc_1732454cuda3std6ranges3__45__cpo5ssizeE:
	.zero		1
	.type		_ZN41_INTERNAL_d8f7e4d1_4_k_cu_89f5efdc_1732456thrust24THRUST_300001_SM_1000_NS12placeholders2_3E,@object
	.size		_ZN41_INTERNAL_d8f7e4d1_4_k_cu_89f5efdc_1732456thrust24THRUST_300001_SM_1000_NS12placeholders2_3E,(_ZN41_INTERNAL_d8f7e4d1_4_k_cu_89f5efdc_1732454cuda3std3__45__cpo4cendE - _ZN41_INTERNAL_d8f7e4d1_4_k_cu_89f5efdc_1732456thrust24THRUST_300001_SM_1000_NS12placeholders2_3E)
_ZN41_INTERNAL_d8f7e4d1_4_k_cu_89f5efdc_1732456thrust24THRUST_300001_SM_1000_NS12placeholders2_3E:
	.zero		1
	.type		_ZN41_INTERNAL_d8f7e4d1_4_k_cu_89f5efdc_1732454cuda3std3__45__cpo4cendE,@object
	.size		_ZN41_INTERNAL_d8f7e4d1_4_k_cu_89f5efdc_1732454cuda3std3__45__cpo4cendE,(_ZN41_INTERNAL_d8f7e4d1_4_k_cu_89f5efdc_1732454cuda3std6ranges3__45__cpo4cendE - _ZN41_INTERNAL_d8f7e4d1_4_k_cu_89f5efdc_1732454cuda3std3__45__cpo4cendE)
_ZN41_INTERNAL_d8f7e4d1_4_k_cu_89f5efdc_1732454cuda3std3__45__cpo4cendE:
	.zero		1
	.type		_ZN41_INTERNAL_d8f7e4d1_4_k_cu_89f5efdc_1732454cuda3std6ranges3__45__cpo4cendE,@object
	.size		_ZN41_INTERNAL_d8f7e4d1_4_k_cu_89f5efdc_1732454cuda3std6ranges3__45__cpo4cendE,(_ZN41_INTERNAL_d8f7e4d1_4_k_cu_89f5efdc_1732456thrust24THRUST_300001_SM_1000_NS12placeholders2_7E - _ZN41_INTERNAL_d8f7e4d1_4_k_cu_89f5efdc_1732454cuda3std6ranges3__45__cpo4cendE)
_ZN41_INTERNAL_d8f7e4d1_4_k_cu_89f5efdc_1732454cuda3std6ranges3__45__cpo4cendE:
	.zero		1
	.type		_ZN41_INTERNAL_d8f7e4d1_4_k_cu_89f5efdc_1732456thrust24THRUST_300001_SM_1000_NS12placeholders2_7E,@object
	.size		_ZN41_INTERNAL_d8f7e4d1_4_k_cu_89f5efdc_1732456thrust24THRUST_300001_SM_1000_NS12placeholders2_7E,(_ZN41_INTERNAL_d8f7e4d1_4_k_cu_89f5efdc_1732454cuda3std3__45__cpo5crendE - _ZN41_INTERNAL_d8f7e4d1_4_k_cu_89f5efdc_1732456thrust24THRUST_300001_SM_1000_NS12placeholders2_7E)
_ZN41_INTERNAL_d8f7e4d1_4_k_cu_89f5efdc_1732456thrust24THRUST_300001_SM_1000_NS12placeholders2_7E:
	.zero		1
	.type		_ZN41_INTERNAL_d8f7e4d1_4_k_cu_89f5efdc_1732454cuda3std3__45__cpo5crendE,@object
	.size		_ZN41_INTERNAL_d8f7e4d1_4_k_cu_89f5efdc_1732454cuda3std3__45__cpo5crendE,(_ZN41_INTERNAL_d8f7e4d1_4_k_cu_89f5efdc_1732454cuda3std6ranges3__45__cpo4prevE - _ZN41_INTERNAL_d8f7e4d1_4_k_cu_89f5efdc_1732454cuda3std3__45__cpo5crendE)
_ZN41_INTERNAL_d8f7e4d1_4_k_cu_89f5efdc_1732454cuda3std3__45__cpo5crendE:
	.zero		1
	.type		_ZN41_INTERNAL_d8f7e4d1_4_k_cu_89f5efdc_1732454cuda3std6ranges3__45__cpo4prevE,@object
	.size		_ZN41_INTERNAL_d8f7e4d1_4_k_cu_89f5efdc_1732454cuda3std6ranges3__45__cpo4prevE,(_ZN41_INTERNAL_d8f7e4d1_4_k_cu_89f5efdc_1732454cuda3std6ranges3__45__cpo9iter_moveE - _ZN41_INTERNAL_d8f7e4d1_4_k_cu_89f5efdc_1732454cuda3std6ranges3__45__cpo4prevE)
_ZN41_INTERNAL_d8f7e4d1_4_k_cu_89f5efdc_1732454cuda3std6ranges3__45__cpo4prevE:
	.zero		1
	.type		_ZN41_INTERNAL_d8f7e4d1_4_k_cu_89f5efdc_1732454cuda3std6ranges3__45__cpo9iter_moveE,@object
	.size		_ZN41_INTERNAL_d8f7e4d1_4_k_cu_89f5efdc_1732454cuda3std6ranges3__45__cpo9iter_moveE,(_ZN41_INTERNAL_d8f7e4d1_4_k_cu_89f5efdc_1732456thrust24THRUST_300001_SM_1000_NS6system6detail10sequential3seqE - _ZN41_INTERNAL_d8f7e4d1_4_k_cu_89f5efdc_1732454cuda3std6ranges3__45__cpo9iter_moveE)
_ZN41_INTERNAL_d8f7e4d1_4_k_cu_89f5efdc_1732454cuda3std6ranges3__45__cpo9iter_moveE:
	.zero		1
	.type		_ZN41_INTERNAL_d8f7e4d1_4_k_cu_89f5efdc_1732456thrust24THRUST_300001_SM_1000_NS6system6detail10sequential3seqE,@object
	.size		_ZN41_INTERNAL_d8f7e4d1_4_k_cu_89f5efdc_1732456thrust24THRUST_300001_SM_1000_NS6system6detail10sequential3seqE,(_ZN41_INTERNAL_d8f7e4d1_4_k_cu_89f5efdc_1732456thrust24THRUST_300001_SM_1000_NS12placeholders2_9E - _ZN41_INTERNAL_d8f7e4d1_4_k_cu_89f5efdc_1732456thrust24THRUST_300001_SM_1000_NS6system6detail10sequential3seqE)
_ZN41_INTERNAL_d8f7e4d1_4_k_cu_89f5efdc_1732456thrust24THRUST_300001_SM_1000_NS6system6detail10sequential3seqE:
	.zero		1
	.type		_ZN41_INTERNAL_d8f7e4d1_4_k_cu_89f5efdc_1732456thrust24THRUST_300001_SM_1000_NS12placeholders2_9E,@object
	.size		_ZN41_INTERNAL_d8f7e4d1_4_k_cu_89f5efdc_1732456thrust24THRUST_300001_SM_1000_NS12placeholders2_9E,(_ZN41_INTERNAL_d8f7e4d1_4_k_cu_89f5efdc_1732454cuda3std3__419piecewise_constructE - _ZN41_INTERNAL_d8f7e4d1_4_k_cu_89f5efdc_1732456thrust24THRUST_300001_SM_1000_NS12placeholders2_9E)
_ZN41_INTERNAL_d8f7e4d1_4_k_cu_89f5efdc_1732456thrust24THRUST_300001_SM_1000_NS12placeholders2_9E:
	.zero		1
	.type		_ZN41_INTERNAL_d8f7e4d1_4_k_cu_89f5efdc_1732454cuda3std3__419piecewise_constructE,@object
	.size		_ZN41_INTERNAL_d8f7e4d1_4_k_cu_89f5efdc_1732454cuda3std3__419piecewise_constructE,(_ZN41_INTERNAL_d8f7e4d1_4_k_cu_89f5efdc_1732454cuda3std6ranges3__45__cpo5cdataE - _ZN41_INTERNAL_d8f7e4d1_4_k_cu_89f5efdc_1732454cuda3std3__419piecewise_constructE)
_ZN41_INTERNAL_d8f7e4d1_4_k_cu_89f5efdc_1732454cuda3std3__419piecewise_constructE:
	.zero		1
	.type		_ZN41_INTERNAL_d8f7e4d1_4_k_cu_89f5efdc_1732454cuda3std6ranges3__45__cpo5cdataE,@object
	.size		_ZN41_INTERNAL_d8f7e4d1_4_k_cu_89f5efdc_1732454cuda3std6ranges3__45__cpo5cdataE,(_ZN41_INTERNAL_d8f7e4d1_4_k_cu_89f5efdc_1732456thrust24THRUST_300001_SM_1000_NS12placeholders2_1E - _ZN41_INTERNAL_d8f7e4d1_4_k_cu_89f5efdc_1732454cuda3std6ranges3__45__cpo5cdataE)
_ZN41_INTERNAL_d8f7e4d1_4_k_cu_89f5efdc_1732454cuda3std6ranges3__45__cpo5cdataE:
	.zero		1
	.type		_ZN41_INTERNAL_d8f7e4d1_4_k_cu_89f5efdc_1732456thrust24THRUST_300001_SM_1000_NS12placeholders2_1E,@object
	.size		_ZN41_INTERNAL_d8f7e4d1_4_k_cu_89f5efdc_1732456thrust24THRUST_300001_SM_1000_NS12placeholders2_1E,(_ZN41_INTERNAL_d8f7e4d1_4_k_cu_89f5efdc_1732454cuda3std3__45__cpo3endE - _ZN41_INTERNAL_d8f7e4d1_4_k_cu_89f5efdc_1732456thrust24THRUST_300001_SM_1000_NS12placeholders2_1E)
_ZN41_INTERNAL_d8f7e4d1_4_k_cu_89f5efdc_1732456thrust24THRUST_300001_SM_1000_NS12placeholders2_1E:
	.zero		1
	.type		_ZN41_INTERNAL_d8f7e4d1_4_k_cu_89f5efdc_1732454cuda3std3__45__cpo3endE,@object
	.size		_ZN41_INTERNAL_d8f7e4d1_4_k_cu_89f5efdc_1732454cuda3std3__45__cpo3endE,(_ZN41_INTERNAL_d8f7e4d1_4_k_cu_89f5efdc_1732454cuda3std6ranges3__45__cpo3endE - _ZN41_INTERNAL_d8f7e4d1_4_k_cu_89f5efdc_1732454cuda3std3__45__cpo3endE)
_ZN41_INTERNAL_d8f7e4d1_4_k_cu_89f5efdc_1732454cuda3std3__45__cpo3endE:
	.zero		1
	.type		_ZN41_INTERNAL_d8f7e4d1_4_k_cu_89f5efdc_1732454cuda3std6ranges3__45__cpo3endE,@object
	.size		_ZN41_INTERNAL_d8f7e4d1_4_k_cu_89f5efdc_1732454cuda3std6ranges3__45__cpo3endE,(_ZN41_INTERNAL_d8f7e4d1_4_k_cu_89f5efdc_1732456thrust24THRUST_300001_SM_1000_NS12placeholders2_5E - _ZN41_INTERNAL_d8f7e4d1_4_k_cu_89f5efdc_1732454cuda3std6ranges3__45__cpo3endE)
_ZN41_INTERNAL_d8f7e4d1_4_k_cu_89f5efdc_1732454cuda3std6ranges3__45__cpo3endE:
	.zero		1
	.type		_ZN41_INTERNAL_d8f7e4d1_4_k_cu_89f5efdc_1732456thrust24THRUST_300001_SM_1000_NS12placeholders2_5E,@object
	.size		_ZN41_INTERNAL_d8f7e4d1_4_k_cu_89f5efdc_1732456thrust24THRUST_300001_SM_1000_NS12placeholders2_5E,(_ZN41_INTERNAL_d8f7e4d1_4_k_cu_89f5efdc_1732454cuda3std3__45__cpo4rendE - _ZN41_INTERNAL_d8f7e4d1_4_k_cu_89f5efdc_1732456thrust24THRUST_300001_SM_1000_NS12placeholders2_5E)
_ZN41_INTERNAL_d8f7e4d1_4_k_cu_89f5efdc_1732456thrust24THRUST_300001_SM_1000_NS12placeholders2_5E:
	.zero		1
	.type		_ZN41_INTERNAL_d8f7e4d1_4_k_cu_89f5efdc_1732454cuda3std3__45__cpo4rendE,@object
	.size		_ZN41_INTERNAL_d8f7e4d1_4_k_cu_89f5efdc_1732454cuda3std3__45__cpo4rendE,(_ZN41_INTERNAL_d8f7e4d1_4_k_cu_89f5efdc_1732454cuda3std6ranges3__45__cpo9iter_swapE - _ZN41_INTERNAL_d8f7e4d1_4_k_cu_89f5efdc_1732454cuda3std3__45__cpo4rendE)
_ZN41_INTERNAL_d8f7e4d1_4_k_cu_89f5efdc_1732454cuda3std3__45__cpo4rendE:
	.zero		1
	.type		_ZN41_INTERNAL_d8f7e4d1_4_k_cu_89f5efdc_1732454cuda3std6ranges3__45__cpo9iter_swapE,@object
	.size		_ZN41_INTERNAL_d8f7e4d1_4_k_cu_89f5efdc_1732454cuda3std6ranges3__45__cpo9iter_swapE,(_ZN41_INTERNAL_d8f7e4d1_4_k_cu_89f5efdc_1732454cuda3std3__48unexpectE - _ZN41_INTERNAL_d8f7e4d1_4_k_cu_89f5efdc_1732454cuda3std6ranges3__45__cpo9iter_swapE)
_ZN41_INTERNAL_d8f7e4d1_4_k_cu_89f5efdc_1732454cuda3std6ranges3__45__cpo9iter_swapE:
	.zero		1
	.type		_ZN41_INTERNAL_d8f7e4d1_4_k_cu_89f5efdc_1732454cuda3std3__48unexpectE,@object
	.size		_ZN41_INTERNAL_d8f7e4d1_4_k_cu_89f5efdc_1732454cuda3std3__48unexpectE,(_ZN41_INTERNAL_d8f7e4d1_4_k_cu_89f5efdc_1732456thrust24THRUST_300001_SM_1000_NS8cuda_cub3parE - _ZN41_INTERNAL_d8f7e4d1_4_k_cu_89f5efdc_1732454cuda3std3__48unexpectE)
_ZN41_INTERNAL_d8f7e4d1_4_k_cu_89f5efdc_1732454cuda3std3__48unexpectE:
	.zero		1
	.type		_ZN41_INTERNAL_d8f7e4d1_4_k_cu_89f5efdc_1732456thrust24THRUST_300001_SM_1000_NS8cuda_cub3parE,@object
	.size		_ZN41_INTERNAL_d8f7e4d1_4_k_cu_89f5efdc_1732456thrust24THRUST_300001_SM_1000_NS8cuda_cub3parE,(.L_29 - _ZN41_INTERNAL_d8f7e4d1_4_k_cu_89f5efdc_1732456thrust24THRUST_300001_SM_1000_NS8cuda_cub3parE)
_ZN41_INTERNAL_d8f7e4d1_4_k_cu_89f5efdc_1732456thrust24THRUST_300001_SM_1000_NS8cuda_cub3parE:
	.zero		1
.L_29:


//--------------------- .nv.constant0._ZN3cub18CUB_300001_SM_10006detail11EmptyKernelIvEEvv --------------------------
	.section	.nv.constant0._ZN3cub18CUB_300001_SM_10006detail11EmptyKernelIvEEvv,"a",@progbits
	.sectionflags	@""
	.align	4
.nv.constant0._ZN3cub18CUB_300001_SM_10006detail11EmptyKernelIvEEvv:
	.zero		896


//--------------------- SYMBOLS --------------------------

	.type		.nv.reservedSmem.offset0,@object
	.size		.nv.reservedSmem.offset0,0x4
